	.headerflags	@"EF_CUDA_TEXMODE_UNIFIED EF_CUDA_64BIT_ADDRESS EF_CUDA_ACCELERATORS EF_CUDA_SM90 EF_CUDA_VIRTUAL_SM(EF_CUDA_SM90)"
	.elftype	@"ET_EXEC"


//--------------------- .nv.info                  --------------------------
	.section	.nv.info,"",@"SHT_CUDA_INFO"
	.align	4


	//----- nvinfo : EIATTR_REGCOUNT
	.align		4
        /*0000*/ 	.byte	0x04, 0x2f
        /*0002*/ 	.short	(.L_3 - .L_2)
	.align		4
.L_2:
        /*0004*/ 	.word	index@(triton_poi_fused__native_batch_norm_legit_no_training_relu_8)
        /*0008*/ 	.word	0x00000011


	//----- nvinfo : EIATTR_MIN_STACK_SIZE
	.align		4
.L_3:
        /*000c*/ 	.byte	0x04, 0x12
        /*000e*/ 	.short	(.L_5 - .L_4)
	.align		4
.L_4:
        /*0010*/ 	.word	index@(triton_poi_fused__native_batch_norm_legit_no_training_relu_8)
        /*0014*/ 	.word	0x00000000


	//----- nvinfo : EIATTR_FRAME_SIZE
	.align		4
.L_5:
        /*0018*/ 	.byte	0x04, 0x11
        /*001a*/ 	.short	(.L_7 - .L_6)
	.align		4
.L_6:
        /*001c*/ 	.word	index@(triton_poi_fused__native_batch_norm_legit_no_training_relu_8)
        /*0020*/ 	.word	0x00000000


	//----- nvinfo : EIATTR_MIN_STACK_SIZE
	.align		4
.L_7:
        /*0024*/ 	.byte	0x04, 0x12
        /*0026*/ 	.short	(.L_9 - .L_8)
	.align		4
.L_8:
        /*0028*/ 	.word	index@(triton_poi_fused__native_batch_norm_legit_no_training_relu_8)
        /*002c*/ 	.word	0x00000000
.L_9:


//--------------------- .nv.info.triton_poi_fused__native_batch_norm_legit_no_training_relu_8 --------------------------
	.section	.nv.info.triton_poi_fused__native_batch_norm_legit_no_training_relu_8,"",@"SHT_CUDA_INFO"
	.sectionflags	@""
	.align	4


	//----- nvinfo : EIATTR_CUDA_API_VERSION
	.align		4
        /*0000*/ 	.byte	0x04, 0x37
        /*0002*/ 	.short	(.L_11 - .L_10)
.L_10:
        /*0004*/ 	.word	0x0000007c


	//----- nvinfo : EIATTR_KPARAM_INFO
	.align		4
.L_11:
        /*0008*/ 	.byte	0x04, 0x17
        /*000a*/ 	.short	(.L_13 - .L_12)
.L_12:
        /*000c*/ 	.word	0x00000000
        /*0010*/ 	.short	0x0006
        /*0012*/ 	.short	0x0030
        /*0014*/ 	.byte	0x00, 0xf0, 0x11, 0x00


	//----- nvinfo : EIATTR_KPARAM_INFO
	.align		4
.L_13:
        /*0018*/ 	.byte	0x04, 0x17
        /*001a*/ 	.short	(.L_15 - .L_14)
.L_14:
        /*001c*/ 	.word	0x00000000
        /*0020*/ 	.short	0x0005
        /*0022*/ 	.short	0x0028
        /*0024*/ 	.byte	0x00, 0xf4, 0x21, 0x00


	//----- nvinfo : EIATTR_KPARAM_INFO
	.align		4
.L_15:
        /*0028*/ 	.byte	0x04, 0x17
        /*002a*/ 	.short	(.L_17 - .L_16)
.L_16:
        /*002c*/ 	.word	0x00000000
        /*0030*/ 	.short	0x0004
        /*0032*/ 	.short	0x0020
        /*0034*/ 	.byte	0x00, 0xf4, 0x21, 0x00


	//----- nvinfo : EIATTR_KPARAM_INFO
	.align		4
.L_17:
        /*0038*/ 	.byte	0x04, 0x17
        /*003a*/ 	.short	(.L_19 - .L_18)
.L_18:
        /*003c*/ 	.word	0x00000000
        /*0040*/ 	.short	0x0003
        /*0042*/ 	.short	0x0018
        /*0044*/ 	.byte	0x00, 0xf4, 0x21, 0x00


	//----- nvinfo : EIATTR_KPARAM_INFO
	.align		4
.L_19:
        /*0048*/ 	.byte	0x04, 0x17
        /*004a*/ 	.short	(.L_21 - .L_20)
.L_20:
        /*004c*/ 	.word	0x00000000
        /*0050*/ 	.short	0x0002
        /*0052*/ 	.short	0x0010
        /*0054*/ 	.byte	0x00, 0xf4, 0x21, 0x00


	//----- nvinfo : EIATTR_KPARAM_INFO
	.align		4
.L_21:
        /*0058*/ 	.byte	0x04, 0x17
        /*005a*/ 	.short	(.L_23 - .L_22)
.L_22:
        /*005c*/ 	.word	0x00000000
        /*0060*/ 	.short	0x0001
        /*0062*/ 	.short	0x0008
        /*0064*/ 	.byte	0x00, 0xf4, 0x21, 0x00


	//----- nvinfo : EIATTR_KPARAM_INFO
	.align		4
.L_23:
        /*0068*/ 	.byte	0x04, 0x17
        /*006a*/ 	.short	(.L_25 - .L_24)
.L_24:
        /*006c*/ 	.word	0x00000000
        /*0070*/ 	.short	0x0000
        /*0072*/ 	.short	0x0000
        /*0074*/ 	.byte	0x00, 0xf4, 0x21, 0x00


	//----- nvinfo : EIATTR_SPARSE_MMA_MASK
	.align		4
.L_25:
        /*0078*/ 	.byte	0x03, 0x50
        /*007a*/ 	.short	0x0000


	//----- nvinfo : EIATTR_MAXREG_COUNT
	.align		4
        /*007c*/ 	.byte	0x03, 0x1b
        /*007e*/ 	.short	0x00ff


	//----- nvinfo : EIATTR_EXIT_INSTR_OFFSETS
	.align		4
        /*0080*/ 	.byte	0x04, 0x1c
        /*0082*/ 	.short	(.L_27 - .L_26)


	//   ....[0]....
.L_26:
        /*0084*/ 	.word	0x00000360


	//----- nvinfo : EIATTR_REQNTID
	.align		4
.L_27:
        /*0088*/ 	.byte	0x04, 0x10
        /*008a*/ 	.short	(.L_29 - .L_28)
.L_28:
        /*008c*/ 	.word	0x00000080
        /*0090*/ 	.word	0x00000001
        /*0094*/ 	.word	0x00000001


	//----- nvinfo : EIATTR_CBANK_PARAM_SIZE
	.align		4
.L_29:
        /*0098*/ 	.byte	0x03, 0x19
        /*009a*/ 	.short	0x0034


	//----- nvinfo : EIATTR_PARAM_CBANK
	.align		4
        /*009c*/ 	.byte	0x04, 0x0a
        /*009e*/ 	.short	(.L_31 - .L_30)
	.align		4
.L_30:
        /*00a0*/ 	.word	index@(.nv.constant0.triton_poi_fused__native_batch_norm_legit_no_training_relu_8)
        /*00a4*/ 	.short	0x0210
        /*00a6*/ 	.short	0x0034


	//----- nvinfo : EIATTR_SW_WAR
	.align		4
.L_31:
        /*00a8*/ 	.byte	0x04, 0x36
        /*00aa*/ 	.short	(.L_33 - .L_32)
.L_32:
        /*00ac*/ 	.word	0x00000008
.L_33:


//--------------------- .nv.callgraph             --------------------------
	.section	.nv.callgraph,"",@"SHT_CUDA_CALLGRAPH"
	.align	4
	.sectionentsize	8
	.align		4
        /*0000*/ 	.word	0x00000000
	.align		4
        /*0004*/ 	.word	0xffffffff
	.align		4
        /*0008*/ 	.word	0x00000000
	.align		4
        /*000c*/ 	.word	0xfffffffe
	.align		4
        /*0010*/ 	.word	0x00000000
	.align		4
        /*0014*/ 	.word	0xfffffffd
	.align		4
        /*0018*/ 	.word	0x00000000
	.align		4
        /*001c*/ 	.word	0xfffffffc


//--------------------- .nv.constant4             --------------------------
	.section	.nv.constant4,"a",@progbits
	.align	8
	.align		8
.nv.constant4:
        /*0000*/ 	.dword	_$_str
	.align		8
        /*0008*/ 	.dword	_$_str_$_2


//--------------------- .text.triton_poi_fused__native_batch_norm_legit_no_training_relu_8 --------------------------
	.section	.text.triton_poi_fused__native_batch_norm_legit_no_training_relu_8,"ax",@progbits
	.align	128
        .global         triton_poi_fused__native_batch_norm_legit_no_training_relu_8
        .type           triton_poi_fused__native_batch_norm_legit_no_training_relu_8,@function
        .size           triton_poi_fused__native_batch_norm_legit_no_training_relu_8,(.L_x_1 - triton_poi_fused__native_batch_norm_legit_no_training_relu_8)
        .other          triton_poi_fused__native_batch_norm_legit_no_training_relu_8,@"STO_CUDA_ENTRY STV_DEFAULT"
triton_poi_fused__native_batch_norm_legit_no_training_relu_8:
.text.triton_poi_fused__native_batch_norm_legit_no_training_relu_8:
[----:B------:R-:W-:Y:S01]  /*0000*/  LDC R1, c[0x0][0x28] ;  /* 0x00000a00ff017b82 */ /* 0x000fe20000000800 */
[----:B------:R-:W1:Y:S07]  /*0010*/  S2R R0, SR_TID.X ;  /* 0x0000000000007919 */ /* 0x000e6e0000002100 */
[----:B------:R-:W2:Y:S01]  /*0020*/  LDC.64 R6, c[0x0][0x220] ;  /* 0x00008800ff067b82 */ /* 0x000ea20000000a00 */
[----:B------:R-:W-:Y:S01]  /*0030*/  ULDC.64 UR4, c[0x0][0x208] ;  /* 0x0000820000047ab9 */ /* 0x000fe20000000a00 */
[----:B------:R-:W3:Y:S06]  /*0040*/  S2R R5, SR_CTAID.X ;  /* 0x0000000000057919 */ /* 0x000eec0000002500 */
[----:B------:R-:W4:Y:S08]  /*0050*/  LDC.64 R8, c[0x0][0x228] ;  /* 0x00008a00ff087b82 */ /* 0x000f300000000a00 */
[----:B------:R-:W5:Y:S01]  /*0060*/  LDC.64 R10, c[0x0][0x230] ;  /* 0x00008c00ff0a7b82 */ /* 0x000f620000000a00 */
[----:B-1----:R-:W-:-:S02]  /*0070*/  SHF.L.U32 R0, R0, 0x1, RZ ;  /* 0x0000000100007819 */ /* 0x002fc400000006ff */
[----:B---3--:R-:W-:Y:S02]  /*0080*/  SHF.R.S32.HI R3, RZ, 0x17, R5 ;  /* 0x00000017ff037819 */ /* 0x008fe40000011405 */
[----:B------:R-:W-:Y:S02]  /*0090*/  LOP3.LUT R0, R0, 0xfe, RZ, 0xc0, !PT ;  /* 0x000000fe00007812 */ /* 0x000fe400078ec0ff */
[----:B------:R-:W-:Y:S02]  /*00a0*/  SGXT R3, R3, 0x1 ;  /* 0x000000010303781a */ /* 0x000fe40000000200 */
[----:B------:R-:W-:Y:S02]  /*00b0*/  LEA R0, R5, R0, 0x8 ;  /* 0x0000000005007211 */ /* 0x000fe400078e40ff */
[----:B------:R-:W1:Y:S02]  /*00c0*/  LDC.64 R4, c[0x0][0x218] ;  /* 0x00008600ff047b82 */ /* 0x000e640000000a00 */
[----:B------:R-:W-:-:S04]  /*00d0*/  LEA.HI R3, R3, R0, RZ, 0x4 ;  /* 0x0000000003037211 */ /* 0x000fc800078f20ff */
[--C-:B------:R-:W-:Y:S02]  /*00e0*/  SHF.R.S32.HI R2, RZ, 0x4, R3.reuse ;  /* 0x00000004ff027819 */ /* 0x100fe40000011403 */
[----:B------:R-:W-:-:S04]  /*00f0*/  SHF.R.S32.HI R3, RZ, 0x1f, R3 ;  /* 0x0000001fff037819 */ /* 0x000fc80000011403 */
[----:B------:R-:W-:-:S04]  /*0100*/  LEA.HI R3, R3, R2, RZ, 0xa ;  /* 0x0000000203037211 */ /* 0x000fc800078f50ff */
[----:B------:R-:W-:-:S04]  /*0110*/  LOP3.LUT R3, R3, 0xfffffc00, RZ, 0xc0, !PT ;  /* 0xfffffc0003037812 */ /* 0x000fc800078ec0ff */
[----:B------:R-:W-:Y:S02]  /*0120*/  IADD3 R13, R2, -R3, RZ ;  /* 0x80000003020d7210 */ /* 0x000fe40007ffe0ff */
[----:B------:R-:W3:Y:S03]  /*0130*/  LDC.64 R2, c[0x0][0x210] ;  /* 0x00008400ff027b82 */ /* 0x000ee60000000a00 */
[----:B--2---:R-:W-:-:S06]  /*0140*/  IMAD.WIDE R6, R13, 0x4, R6 ;  /* 0x000000040d067825 */ /* 0x004fcc00078e0206 */
[----:B------:R-:W2:Y:S01]  /*0150*/  LDG.E.EL R6, desc[UR4][R6.64] ;  /* 0x0000000406067981 */ /* 0x000ea2000c2e1900 */
[----:B-1----:R-:W-:-:S05]  /*0160*/  IMAD.WIDE R4, R13, 0x4, R4 ;  /* 0x000000040d047825 */ /* 0x002fca00078e0204 */
[----:B------:R1:W2:Y:S01]  /*0170*/  LDG.E.EL R12, desc[UR4][R4.64] ;  /* 0x00000004040c7981 */ /* 0x0002a2000c2e1900 */
[----:B---3--:R-:W-:Y:S01]  /*0180*/  IMAD.WIDE R2, R0, 0x4, R2 ;  /* 0x0000000400027825 */ /* 0x008fe200078e0202 */
[----:B------:R-:W-:Y:S01]  /*0190*/  HFMA2.MMA R14, -RZ, RZ, 1.625, 0 ;  /* 0x3e800000ff0e7435 */ /* 0x000fe200000001ff */
[----:B-1----:R-:W1:Y:S04]  /*01a0*/  LDC.64 R4, c[0x0][0x238] ;  /* 0x00008e00ff047b82 */ /* 0x002e680000000a00 */
[----:B------:R-:W3:Y:S01]  /*01b0*/  LDG.E.64 R2, desc[UR4][R2.64] ;  /* 0x0000000402027981 */ /* 0x000ee2000c1e1b00 */
[----:B----4-:R-:W-:-:S04]  /*01c0*/  IMAD.WIDE R8, R13, 0x4, R8 ;  /* 0x000000040d087825 */ /* 0x010fc800078e0208 */
[----:B-----5:R-:W-:Y:S02]  /*01d0*/  IMAD.WIDE R10, R13, 0x4, R10 ;  /* 0x000000040d0a7825 */ /* 0x020fe400078e020a */
[----:B------:R-:W4:Y:S04]  /*01e0*/  LDG.E.EL R8, desc[UR4][R8.64] ;  /* 0x0000000408087981 */ /* 0x000f28000c2e1900 */
[----:B------:R-:W4:Y:S01]  /*01f0*/  LDG.E.EL R11, desc[UR4][R10.64] ;  /* 0x000000040a0b7981 */ /* 0x000f22000c2e1900 */
[----:B-1----:R-:W-:-:S04]  /*0200*/  IMAD.WIDE R4, R0, 0x4, R4 ;  /* 0x0000000400047825 */ /* 0x002fc800078e0204 */
[----:B--2---:R-:W-:-:S04]  /*0210*/  FADD R6, R6, 9.9999997473787516356e-06 ;  /* 0x3727c5ac06067421 */ /* 0x004fc80000000000 */
[----:B------:R-:W1:Y:S02]  /*0220*/  MUFU.SQRT R7, R6 ;  /* 0x0000000600077308 */ /* 0x000e640000002000 */
[C---:B-1----:R-:W-:Y:S02]  /*0230*/  FSETP.GT.AND P0, PT, R7.reuse, 8.50705917302346158658e+37, PT ;  /* 0x7e8000000700780b */ /* 0x042fe40003f04000 */
[----:B------:R-:W-:-:S11]  /*0240*/  FSETP.GEU.AND P1, PT, R7, 1.175494350822287508e-38, PT ;  /* 0x008000000700780b */ /* 0x000fd60003f2e000 */
[----:B------:R-:W-:-:S04]  /*0250*/  @P0 FMUL R7, R7, 0.25 ;  /* 0x3e80000007070820 */ /* 0x000fc80000400000 */
[----:B------:R-:W-:-:S06]  /*0260*/  @!P1 FMUL R7, R7, 16777216 ;  /* 0x4b80000007079820 */ /* 0x000fcc0000400000 */
[----:B------:R-:W1:Y:S01]  /*0270*/  MUFU.RCP R7, R7 ;  /* 0x0000000700077308 */ /* 0x000e620000001000 */
[----:B------:R-:W-:Y:S01]  /*0280*/  FSEL R14, R14, 1, P0 ;  /* 0x3f8000000e0e7808 */ /* 0x000fe20000000000 */
[----:B---3--:R-:W-:-:S04]  /*0290*/  FADD R2, R2, -R12 ;  /* 0x8000000c02027221 */ /* 0x008fc80000000000 */
[----:B------:R-:W-:Y:S01]  /*02a0*/  @!P1 FMUL R14, R14, 16777216 ;  /* 0x4b8000000e0e9820 */ /* 0x000fe20000400000 */
[----:B------:R-:W-:-:S03]  /*02b0*/  FADD R3, R3, -R12 ;  /* 0x8000000c03037221 */ /* 0x000fc60000000000 */
[----:B-1----:R-:W-:-:S04]  /*02c0*/  FMUL R14, R7, R14 ;  /* 0x0000000e070e7220 */ /* 0x002fc80000400000 */
[-C--:B------:R-:W-:Y:S01]  /*02d0*/  FMUL R2, R2, R14.reuse ;  /* 0x0000000e02027220 */ /* 0x080fe20000400000 */
[----:B------:R-:W-:-:S03]  /*02e0*/  FMUL R14, R3, R14 ;  /* 0x0000000e030e7220 */ /* 0x000fc60000400000 */
[C-C-:B----4-:R-:W-:Y:S01]  /*02f0*/  FFMA R2, R8.reuse, R2, R11.reuse ;  /* 0x0000000208027223 */ /* 0x150fe2000000000b */
[----:B------:R-:W-:-:S04]  /*0300*/  FFMA R14, R8, R14, R11 ;  /* 0x0000000e080e7223 */ /* 0x000fc8000000000b */
[----:B------:R-:W-:Y:S02]  /*0310*/  FSETP.GEU.AND P0, PT, R2, RZ, PT ;  /* 0x000000ff0200720b */ /* 0x000fe40003f0e000 */
[----:B------:R-:W-:Y:S02]  /*0320*/  FSETP.GEU.AND P1, PT, R14, RZ, PT ;  /* 0x000000ff0e00720b */ /* 0x000fe40003f2e000 */
[----:B------:R-:W-:Y:S02]  /*0330*/  FSEL R2, R2, RZ, P0 ;  /* 0x000000ff02027208 */ /* 0x000fe40000000000 */
[----:B------:R-:W-:-:S05]  /*0340*/  FSEL R3, R14, RZ, P1 ;  /* 0x000000ff0e037208 */ /* 0x000fca0000800000 */
[----:B------:R-:W-:Y:S01]  /*0350*/  STG.E.64 desc[UR4][R4.64], R2 ;  /* 0x0000000204007986 */ /* 0x000fe2000c101b04 */
[----:B------:R-:W-:Y:S05]  /*0360*/  EXIT ;  /* 0x000000000000794d */ /* 0x000fea0003800000 */
.L_x_0:
[----:B------:R-:W-:-:S00]  /*0370*/  BRA `(.L_x_0) ;  /* 0xfffffffc00fc7947 */ /* 0x000fc0000383ffff */
[----:B------:R-:W-:-:S00]  /*0380*/  NOP ;  /* 0x0000000000007918 */ /* 0x000fc00000000000 */
[----:B------:R-:W-:-:S00]  /*0390*/  NOP ;  /* 0x0000000000007918 */ /* 0x000fc00000000000 */
[----:B------:R-:W-:-:S00]  /*03a0*/  NOP ;  /* 0x0000000000007918 */ /* 0x000fc00000000000 */
[----:B------:R-:W-:-:S00]  /*03b0*/  NOP ;  /* 0x0000000000007918 */ /* 0x000fc00000000000 */
[----:B------:R-:W-:-:S00]  /*03c0*/  NOP ;  /* 0x0000000000007918 */ /* 0x000fc00000000000 */
[----:B------:R-:W-:-:S00]  /*03d0*/  NOP ;  /* 0x0000000000007918 */ /* 0x000fc00000000000 */
[----:B------:R-:W-:-:S00]  /*03e0*/  NOP ;  /* 0x0000000000007918 */ /* 0x000fc00000000000 */
[----:B------:R-:W-:-:S00]  /*03f0*/  NOP ;  /* 0x0000000000007918 */ /* 0x000fc00000000000 */
.L_x_1:


//--------------------- .nv.global.init           --------------------------
	.section	.nv.global.init,"aw",@progbits
.nv.global.init:
	.type		_$_str,@object
	.size		_$_str,(_$_str_$_2 - _$_str)
_$_str:
        /*0000*/ 	.byte	0x5f, 0x5f, 0x43, 0x55, 0x44, 0x41, 0x5f, 0x46, 0x54, 0x5a, 0x00
	.type		_$_str_$_2,@object
	.size		_$_str_$_2,(.L_1 - _$_str_$_2)
_$_str_$_2:
        /*000b*/ 	.byte	0x5f, 0x5f, 0x43, 0x55, 0x44, 0x41, 0x5f, 0x50, 0x52, 0x45, 0x43, 0x5f, 0x53, 0x51, 0x52, 0x54
        /*001b*/ 	.byte	0x00
.L_1:


//--------------------- .nv.constant0.triton_poi_fused__native_batch_norm_legit_no_training_relu_8 --------------------------
	.section	.nv.constant0.triton_poi_fused__native_batch_norm_legit_no_training_relu_8,"a",@progbits
	.sectionflags	@""
	.align	4
.nv.constant0.triton_poi_fused__native_batch_norm_legit_no_training_relu_8:
	.zero		580
